//
// Generated by NVIDIA NVVM Compiler
//
// Compiler Build ID: CL-36424714
// Cuda compilation tools, release 13.0, V13.0.88
// Based on NVVM 20.0.0
//

.version 9.0
.target sm_100
.address_size 64

	// .globl	_Z12minmaxKernelPdS_S_
// _ZZ12minmaxKernelPdS_S_E7maxtile has been demoted
// _ZZ12minmaxKernelPdS_S_E7mintile has been demoted
// _ZZ17finalminmaxKernelPdS_E7maxtile has been demoted
// _ZZ17finalminmaxKernelPdS_E7mintile has been demoted

.visible .entry _Z12minmaxKernelPdS_S_(
	.param .u64 .ptr .align 1 _Z12minmaxKernelPdS_S__param_0,
	.param .u64 .ptr .align 1 _Z12minmaxKernelPdS_S__param_1,
	.param .u64 .ptr .align 1 _Z12minmaxKernelPdS_S__param_2
)
{
	.reg .pred 	%p<7>;
	.reg .b32 	%r<18>;
	.reg .b64 	%rd<12>;
	.reg .b64 	%fd<8>;
	// demoted variable
	.shared .align 8 .b8 _ZZ12minmaxKernelPdS_S_E7maxtile[80];
	// demoted variable
	.shared .align 8 .b8 _ZZ12minmaxKernelPdS_S_E7mintile[80];
	ld.param.u64 	%rd1, [_Z12minmaxKernelPdS_S__param_0];
	ld.param.u64 	%rd2, [_Z12minmaxKernelPdS_S__param_1];
	ld.param.u64 	%rd3, [_Z12minmaxKernelPdS_S__param_2];
	cvta.to.global.u64 	%rd4, %rd3;
	mov.u32 	%r1, %tid.x;
	mov.u32 	%r2, %ctaid.x;
	mov.u32 	%r3, %ntid.x;
	mad.lo.s32 	%r9, %r2, %r3, %r1;
	mul.wide.u32 	%rd5, %r9, 8;
	add.s64 	%rd6, %rd4, %rd5;
	ld.global.f64 	%fd3, [%rd6];
	shl.b32 	%r10, %r1, 3;
	mov.u32 	%r11, _ZZ12minmaxKernelPdS_S_E7maxtile;
	add.s32 	%r4, %r11, %r10;
	st.shared.f64 	[%r4], %fd3;
	mov.u32 	%r12, _ZZ12minmaxKernelPdS_S_E7mintile;
	add.s32 	%r5, %r12, %r10;
	st.shared.f64 	[%r5], %fd3;
	bar.sync 	0;
	setp.lt.u32 	%p1, %r3, 2;
	@%p1 bra 	$L__BB0_8;
	mov.b32 	%r17, 1;
$L__BB0_2:
	mov.u32 	%r6, %r17;
	shl.b32 	%r17, %r6, 1;
	mul.lo.s32 	%r14, %r17, %r1;
	setp.ge.u32 	%p2, %r14, %r3;
	@%p2 bra 	$L__BB0_7;
	shl.b32 	%r8, %r6, 3;
	add.s32 	%r15, %r4, %r8;
	ld.shared.f64 	%fd1, [%r15];
	ld.shared.f64 	%fd4, [%r4];
	setp.leu.f64 	%p3, %fd1, %fd4;
	@%p3 bra 	$L__BB0_5;
	st.shared.f64 	[%r4], %fd1;
$L__BB0_5:
	add.s32 	%r16, %r5, %r8;
	ld.shared.f64 	%fd2, [%r16];
	ld.shared.f64 	%fd5, [%r5];
	setp.geu.f64 	%p4, %fd2, %fd5;
	@%p4 bra 	$L__BB0_7;
	st.shared.f64 	[%r5], %fd2;
$L__BB0_7:
	bar.sync 	0;
	setp.lt.u32 	%p5, %r17, %r3;
	@%p5 bra 	$L__BB0_2;
$L__BB0_8:
	setp.ne.s32 	%p6, %r1, 0;
	@%p6 bra 	$L__BB0_10;
	ld.shared.f64 	%fd6, [_ZZ12minmaxKernelPdS_S_E7maxtile];
	cvta.to.global.u64 	%rd7, %rd1;
	mul.wide.u32 	%rd8, %r2, 8;
	add.s64 	%rd9, %rd7, %rd8;
	st.global.f64 	[%rd9], %fd6;
	ld.shared.f64 	%fd7, [_ZZ12minmaxKernelPdS_S_E7mintile];
	cvta.to.global.u64 	%rd10, %rd2;
	add.s64 	%rd11, %rd10, %rd8;
	st.global.f64 	[%rd11], %fd7;
$L__BB0_10:
	ret;

}
	// .globl	_Z17finalminmaxKernelPdS_
.visible .entry _Z17finalminmaxKernelPdS_(
	.param .u64 .ptr .align 1 _Z17finalminmaxKernelPdS__param_0,
	.param .u64 .ptr .align 1 _Z17finalminmaxKernelPdS__param_1
)
{
	.reg .pred 	%p<7>;
	.reg .b32 	%r<18>;
	.reg .b64 	%rd<11>;
	.reg .b64 	%fd<9>;
	// demoted variable
	.shared .align 8 .b8 _ZZ17finalminmaxKernelPdS_E7maxtile[80];
	// demoted variable
	.shared .align 8 .b8 _ZZ17finalminmaxKernelPdS_E7mintile[80];
	ld.param.u64 	%rd3, [_Z17finalminmaxKernelPdS__param_0];
	ld.param.u64 	%rd4, [_Z17finalminmaxKernelPdS__param_1];
	cvta.to.global.u64 	%rd1, %rd4;
	cvta.to.global.u64 	%rd2, %rd3;
	mov.u32 	%r1, %tid.x;
	mov.u32 	%r2, %ctaid.x;
	mov.u32 	%r3, %ntid.x;
	mad.lo.s32 	%r9, %r2, %r3, %r1;
	mul.wide.u32 	%rd5, %r9, 8;
	add.s64 	%rd6, %rd2, %rd5;
	ld.global.f64 	%fd3, [%rd6];
	shl.b32 	%r10, %r1, 3;
	mov.u32 	%r11, _ZZ17finalminmaxKernelPdS_E7maxtile;
	add.s32 	%r4, %r11, %r10;
	st.shared.f64 	[%r4], %fd3;
	add.s64 	%rd7, %rd1, %rd5;
	ld.global.f64 	%fd4, [%rd7];
	mov.u32 	%r12, _ZZ17finalminmaxKernelPdS_E7mintile;
	add.s32 	%r5, %r12, %r10;
	st.shared.f64 	[%r5], %fd4;
	bar.sync 	0;
	setp.lt.u32 	%p1, %r3, 2;
	@%p1 bra 	$L__BB1_8;
	mov.b32 	%r17, 1;
$L__BB1_2:
	mov.u32 	%r6, %r17;
	shl.b32 	%r17, %r6, 1;
	mul.lo.s32 	%r14, %r17, %r1;
	setp.ge.u32 	%p2, %r14, %r3;
	@%p2 bra 	$L__BB1_7;
	shl.b32 	%r8, %r6, 3;
	add.s32 	%r15, %r4, %r8;
	ld.shared.f64 	%fd1, [%r15];
	ld.shared.f64 	%fd5, [%r4];
	setp.leu.f64 	%p3, %fd1, %fd5;
	@%p3 bra 	$L__BB1_5;
	st.shared.f64 	[%r4], %fd1;
$L__BB1_5:
	add.s32 	%r16, %r5, %r8;
	ld.shared.f64 	%fd2, [%r16];
	ld.shared.f64 	%fd6, [%r5];
	setp.geu.f64 	%p4, %fd2, %fd6;
	@%p4 bra 	$L__BB1_7;
	st.shared.f64 	[%r5], %fd2;
$L__BB1_7:
	bar.sync 	0;
	setp.lt.u32 	%p5, %r17, %r3;
	@%p5 bra 	$L__BB1_2;
$L__BB1_8:
	setp.ne.s32 	%p6, %r1, 0;
	@%p6 bra 	$L__BB1_10;
	ld.shared.f64 	%fd7, [_ZZ17finalminmaxKernelPdS_E7maxtile];
	mul.wide.u32 	%rd8, %r2, 8;
	add.s64 	%rd9, %rd2, %rd8;
	st.global.f64 	[%rd9], %fd7;
	ld.shared.f64 	%fd8, [_ZZ17finalminmaxKernelPdS_E7mintile];
	add.s64 	%rd10, %rd1, %rd8;
	st.global.f64 	[%rd10], %fd8;
$L__BB1_10:
	ret;

}


// ===== COMPILED SASS (sm_100) =====

	.target	sm_100

	.elftype	@"ET_EXEC"


//--------------------- .note.nv.tkinfo           --------------------------
	.section	.note.nv.tkinfo,"",@"SHT_NOTE"
	.sectionflags	@"SHF_NOTE_NV_TKINFO"
	.tkinfo
        /*0018*/ 	.word	0x00000002
        /*0030*/ 	.string	""
        /*0030*/ 	.string	"ptxas"
        /*0030*/ 	.string	"Cuda compilation tools, release 13.0, V13.0.88"
        /*0030*/ 	.string	"Build cuda_13.0.r13.0/compiler.36424714_0"
        /*0030*/ 	.string	"-arch sm_100 -m 64 "



//--------------------- .note.nv.cuinfo           --------------------------
	.section	.note.nv.cuinfo,"",@"SHT_NOTE"
	.sectionflags	@"SHF_NOTE_NV_CUINFO"
        /*0018*/ 	.short	0x0002
        /*001a*/ 	.short	0x0064
        /*001c*/ 	.short	0x0082
	.zero		2


//--------------------- .nv.info                  --------------------------
	.section	.nv.info,"",@"SHT_CUDA_INFO"
	.align	4


	//----- nvinfo : EIATTR_REGCOUNT
	.align		4
        /*0000*/ 	.byte	0x04, 0x2f
        /*0002*/ 	.short	(.L_1 - .L_0)
	.align		4
.L_0:
        /*0004*/ 	.word	index@(_Z12minmaxKernelPdS_S_)
        /*0008*/ 	.word	0x00000010


	//----- nvinfo : EIATTR_FRAME_SIZE
	.align		4
.L_1:
        /*000c*/ 	.byte	0x04, 0x11
        /*000e*/ 	.short	(.L_3 - .L_2)
	.align		4
.L_2:
        /*0010*/ 	.word	index@(_Z12minmaxKernelPdS_S_)
        /*0014*/ 	.word	0x00000000


	//----- nvinfo : EIATTR_REGCOUNT
	.align		4
.L_3:
        /*0018*/ 	.byte	0x04, 0x2f
        /*001a*/ 	.short	(.L_5 - .L_4)
	.align		4
.L_4:
        /*001c*/ 	.word	index@(_Z17finalminmaxKernelPdS_)
        /*0020*/ 	.word	0x00000010


	//----- nvinfo : EIATTR_FRAME_SIZE
	.align		4
.L_5:
        /*0024*/ 	.byte	0x04, 0x11
        /*0026*/ 	.short	(.L_7 - .L_6)
	.align		4
.L_6:
        /*0028*/ 	.word	index@(_Z17finalminmaxKernelPdS_)
        /*002c*/ 	.word	0x00000000


	//----- nvinfo : EIATTR_MIN_STACK_SIZE
	.align		4
.L_7:
        /*0030*/ 	.byte	0x04, 0x12
        /*0032*/ 	.short	(.L_9 - .L_8)
	.align		4
.L_8:
        /*0034*/ 	.word	index@(_Z17finalminmaxKernelPdS_)
        /*0038*/ 	.word	0x00000000


	//----- nvinfo : EIATTR_MIN_STACK_SIZE
	.align		4
.L_9:
        /*003c*/ 	.byte	0x04, 0x12
        /*003e*/ 	.short	(.L_11 - .L_10)
	.align		4
.L_10:
        /*0040*/ 	.word	index@(_Z12minmaxKernelPdS_S_)
        /*0044*/ 	.word	0x00000000
.L_11:


//--------------------- .nv.compat                --------------------------
	.section	.nv.compat,"",@"SHT_CUDA_COMPAT_INFO"
	.align	4
        /*0000*/ 	.byte	0x02, 0x09, 0x00, 0x00, 0x02, 0x02, 0x01, 0x00, 0x02, 0x05, 0x05, 0x00, 0x03, 0x07, 0x01, 0x01
        /*0010*/ 	.byte	0x02, 0x03, 0x00, 0x00, 0x02, 0x06, 0x01, 0x00, 0x04, 0x0b, 0x08, 0x00, 0x01, 0x00, 0x00, 0x00
        /*0020*/ 	.byte	0x00, 0x00, 0x00, 0x00


//--------------------- .nv.info._Z17finalminmaxKernelPdS_ --------------------------
	.section	.nv.info._Z17finalminmaxKernelPdS_,"",@"SHT_CUDA_INFO"
	.sectionflags	@""
	.align	4


	//----- nvinfo : EIATTR_CUDA_API_VERSION
	.align		4
        /*0000*/ 	.byte	0x04, 0x37
        /*0002*/ 	.short	(.L_13 - .L_12)
.L_12:
        /*0004*/ 	.word	0x00000082


	//----- nvinfo : EIATTR_KPARAM_INFO
	.align		4
.L_13:
        /*0008*/ 	.byte	0x04, 0x17
        /*000a*/ 	.short	(.L_15 - .L_14)
.L_14:
        /*000c*/ 	.word	0x00000000
        /*0010*/ 	.short	0x0001
        /*0012*/ 	.short	0x0008
        /*0014*/ 	.byte	0x00, 0xf5, 0x21, 0x00


	//----- nvinfo : EIATTR_KPARAM_INFO
	.align		4
.L_15:
        /*0018*/ 	.byte	0x04, 0x17
        /*001a*/ 	.short	(.L_17 - .L_16)
.L_16:
        /*001c*/ 	.word	0x00000000
        /*0020*/ 	.short	0x0000
        /*0022*/ 	.short	0x0000
        /*0024*/ 	.byte	0x00, 0xf5, 0x21, 0x00


	//----- nvinfo : EIATTR_SPARSE_MMA_MASK
	.align		4
.L_17:
        /*0028*/ 	.byte	0x03, 0x50
        /*002a*/ 	.short	0x0000


	//----- nvinfo : EIATTR_MAXREG_COUNT
	.align		4
        /*002c*/ 	.byte	0x03, 0x1b
        /*002e*/ 	.short	0x00ff


	//----- nvinfo : EIATTR_NUM_BARRIERS
	.align		4
        /*0030*/ 	.byte	0x02, 0x4c
        /*0032*/ 	.byte	0x01
	.zero		1


	//----- nvinfo : EIATTR_MERCURY_ISA_VERSION
	.align		4
        /*0034*/ 	.byte	0x03, 0x5f
        /*0036*/ 	.short	0x0101


	//----- nvinfo : EIATTR_VRC_CTA_INIT_COUNT
	.align		4
        /*0038*/ 	.byte	0x02, 0x4a
	.zero		1
	.zero		1


	//----- nvinfo : EIATTR_EXIT_INSTR_OFFSETS
	.align		4
        /*003c*/ 	.byte	0x04, 0x1c
        /*003e*/ 	.short	(.L_19 - .L_18)


	//   ....[0]....
.L_18:
        /*0040*/ 	.word	0x000002e0


	//   ....[1]....
        /*0044*/ 	.word	0x000003a0


	//----- nvinfo : EIATTR_CRS_STACK_SIZE
	.align		4
.L_19:
        /*0048*/ 	.byte	0x04, 0x1e
        /*004a*/ 	.short	(.L_21 - .L_20)
.L_20:
        /*004c*/ 	.word	0x00000000


	//----- nvinfo : EIATTR_CBANK_PARAM_SIZE
	.align		4
.L_21:
        /*0050*/ 	.byte	0x03, 0x19
        /*0052*/ 	.short	0x0010


	//----- nvinfo : EIATTR_PARAM_CBANK
	.align		4
        /*0054*/ 	.byte	0x04, 0x0a
        /*0056*/ 	.short	(.L_23 - .L_22)
	.align		4
.L_22:
        /*0058*/ 	.word	index@(.nv.constant0._Z17finalminmaxKernelPdS_)
        /*005c*/ 	.short	0x0380
        /*005e*/ 	.short	0x0010


	//----- nvinfo : EIATTR_SW_WAR
	.align		4
.L_23:
        /*0060*/ 	.byte	0x04, 0x36
        /*0062*/ 	.short	(.L_25 - .L_24)
.L_24:
        /*0064*/ 	.word	0x00000008
.L_25:


//--------------------- .nv.info._Z12minmaxKernelPdS_S_ --------------------------
	.section	.nv.info._Z12minmaxKernelPdS_S_,"",@"SHT_CUDA_INFO"
	.sectionflags	@""
	.align	4


	//----- nvinfo : EIATTR_CUDA_API_VERSION
	.align		4
        /*0000*/ 	.byte	0x04, 0x37
        /*0002*/ 	.short	(.L_27 - .L_26)
.L_26:
        /*0004*/ 	.word	0x00000082


	//----- nvinfo : EIATTR_KPARAM_INFO
	.align		4
.L_27:
        /*0008*/ 	.byte	0x04, 0x17
        /*000a*/ 	.short	(.L_29 - .L_28)
.L_28:
        /*000c*/ 	.word	0x00000000
        /*0010*/ 	.short	0x0002
        /*0012*/ 	.short	0x0010
        /*0014*/ 	.byte	0x00, 0xf5, 0x21, 0x00


	//----- nvinfo : EIATTR_KPARAM_INFO
	.align		4
.L_29:
        /*0018*/ 	.byte	0x04, 0x17
        /*001a*/ 	.short	(.L_31 - .L_30)
.L_30:
        /*001c*/ 	.word	0x00000000
        /*0020*/ 	.short	0x0001
        /*0022*/ 	.short	0x0008
        /*0024*/ 	.byte	0x00, 0xf5, 0x21, 0x00


	//----- nvinfo : EIATTR_KPARAM_INFO
	.align		4
.L_31:
        /*0028*/ 	.byte	0x04, 0x17
        /*002a*/ 	.short	(.L_33 - .L_32)
.L_32:
        /*002c*/ 	.word	0x00000000
        /*0030*/ 	.short	0x0000
        /*0032*/ 	.short	0x0000
        /*0034*/ 	.byte	0x00, 0xf5, 0x21, 0x00


	//----- nvinfo : EIATTR_SPARSE_MMA_MASK
	.align		4
.L_33:
        /*0038*/ 	.byte	0x03, 0x50
        /*003a*/ 	.short	0x0000


	//----- nvinfo : EIATTR_MAXREG_COUNT
	.align		4
        /*003c*/ 	.byte	0x03, 0x1b
        /*003e*/ 	.short	0x00ff


	//----- nvinfo : EIATTR_NUM_BARRIERS
	.align		4
        /*0040*/ 	.byte	0x02, 0x4c
        /*0042*/ 	.byte	0x01
	.zero		1


	//----- nvinfo : EIATTR_MERCURY_ISA_VERSION
	.align		4
        /*0044*/ 	.byte	0x03, 0x5f
        /*0046*/ 	.short	0x0101


	//----- nvinfo : EIATTR_VRC_CTA_INIT_COUNT
	.align		4
        /*0048*/ 	.byte	0x02, 0x4a
	.zero		1
	.zero		1


	//----- nvinfo : EIATTR_EXIT_INSTR_OFFSETS
	.align		4
        /*004c*/ 	.byte	0x04, 0x1c
        /*004e*/ 	.short	(.L_35 - .L_34)


	//   ....[0]....
.L_34:
        /*0050*/ 	.word	0x000002b0


	//   ....[1]....
        /*0054*/ 	.word	0x00000370


	//----- nvinfo : EIATTR_CRS_STACK_SIZE
	.align		4
.L_35:
        /*0058*/ 	.byte	0x04, 0x1e
        /*005a*/ 	.short	(.L_37 - .L_36)
.L_36:
        /*005c*/ 	.word	0x00000000


	//----- nvinfo : EIATTR_CBANK_PARAM_SIZE
	.align		4
.L_37:
        /*0060*/ 	.byte	0x03, 0x19
        /*0062*/ 	.short	0x0018


	//----- nvinfo : EIATTR_PARAM_CBANK
	.align		4
        /*0064*/ 	.byte	0x04, 0x0a
        /*0066*/ 	.short	(.L_39 - .L_38)
	.align		4
.L_38:
        /*0068*/ 	.word	index@(.nv.constant0._Z12minmaxKernelPdS_S_)
        /*006c*/ 	.short	0x0380
        /*006e*/ 	.short	0x0018


	//----- nvinfo : EIATTR_SW_WAR
	.align		4
.L_39:
        /*0070*/ 	.byte	0x04, 0x36
        /*0072*/ 	.short	(.L_41 - .L_40)
.L_40:
        /*0074*/ 	.word	0x00000008
.L_41:


//--------------------- .nv.callgraph             --------------------------
	.section	.nv.callgraph,"",@"SHT_CUDA_CALLGRAPH"
	.align	4
	.sectionentsize	8
	.align		4
        /*0000*/ 	.word	0x00000000
	.align		4
        /*0004*/ 	.word	0xffffffff
	.align		4
        /*0008*/ 	.word	0x00000000
	.align		4
        /*000c*/ 	.word	0xfffffffe
	.align		4
        /*0010*/ 	.word	0x00000000
	.align		4
        /*0014*/ 	.word	0xfffffffd
	.align		4
        /*0018*/ 	.word	0x00000000
	.align		4
        /*001c*/ 	.word	0xfffffffc


//--------------------- .text._Z17finalminmaxKernelPdS_ --------------------------
	.section	.text._Z17finalminmaxKernelPdS_,"ax",@progbits
	.align	128
        .global         _Z17finalminmaxKernelPdS_
        .type           _Z17finalminmaxKernelPdS_,@function
        .size           _Z17finalminmaxKernelPdS_,(.L_x_10 - _Z17finalminmaxKernelPdS_)
        .other          _Z17finalminmaxKernelPdS_,@"STO_CUDA_ENTRY STV_DEFAULT"
_Z17finalminmaxKernelPdS_:
.text._Z17finalminmaxKernelPdS_:
[----:B------:R-:W-:Y:S01]  /*0000*/  LDC R1, c[0x0][0x37c] ;  /* 0x0000df00ff017b82 */ /* 0x000fe20000000800 */
[----:B------:R-:W0:Y:S07]  /*0010*/  S2R R13, SR_TID.X ;  /* 0x00000000000d7919 */ /* 0x000e2e0000002100 */
[----:B------:R-:W1:Y:S01]  /*0020*/  LDC.64 R2, c[0x0][0x380] ;  /* 0x0000e000ff027b82 */ /* 0x000e620000000a00 */
[----:B------:R-:W0:Y:S01]  /*0030*/  LDCU UR7, c[0x0][0x360] ;  /* 0x00006c00ff0777ac */ /* 0x000e220008000800 */
[----:B------:R-:W0:Y:S01]  /*0040*/  S2R R0, SR_CTAID.X ;  /* 0x0000000000007919 */ /* 0x000e220000002500 */
[----:B------:R-:W2:Y:S05]  /*0050*/  LDCU.64 UR8, c[0x0][0x358] ;  /* 0x00006b00ff0877ac */ /* 0x000eaa0008000a00 */
[----:B------:R-:W3:Y:S01]  /*0060*/  LDC.64 R4, c[0x0][0x388] ;  /* 0x0000e200ff047b82 */ /* 0x000ee20000000a00 */
[----:B0-----:R-:W-:-:S04]  /*0070*/  IMAD R7, R0, UR7, R13 ;  /* 0x0000000700077c24 */ /* 0x001fc8000f8e020d */
[----:B-1----:R-:W-:-:S04]  /*0080*/  IMAD.WIDE.U32 R2, R7, 0x8, R2 ;  /* 0x0000000807027825 */ /* 0x002fc800078e0002 */
[----:B---3--:R-:W-:Y:S02]  /*0090*/  IMAD.WIDE.U32 R4, R7, 0x8, R4 ;  /* 0x0000000807047825 */ /* 0x008fe400078e0004 */
[----:B--2---:R-:W2:Y:S04]  /*00a0*/  LDG.E.64 R2, desc[UR8][R2.64] ;  /* 0x0000000802027981 */ /* 0x004ea8000c1e1b00 */
[----:B------:R-:W3:Y:S01]  /*00b0*/  LDG.E.64 R4, desc[UR8][R4.64] ;  /* 0x0000000804047981 */ /* 0x000ee2000c1e1b00 */
[----:B------:R-:W0:Y:S01]  /*00c0*/  S2UR UR6, SR_CgaCtaId ;  /* 0x00000000000679c3 */ /* 0x000e220000008800 */
[----:B------:R-:W-:Y:S01]  /*00d0*/  UMOV UR4, 0x400 ;  /* 0x0000040000047882 */ /* 0x000fe20000000000 */
[----:B------:R-:W-:Y:S02]  /*00e0*/  UISETP.GE.U32.AND UP0, UPT, UR7, 0x2, UPT ;  /* 0x000000020700788c */ /* 0x000fe4000bf06070 */
[----:B------:R-:W-:-:S02]  /*00f0*/  UIADD3 UR5, UPT, UPT, UR4, 0x50, URZ ;  /* 0x0000005004057890 */ /* 0x000fc4000fffe0ff */
[----:B0-----:R-:W-:Y:S02]  /*0100*/  ULEA UR4, UR6, UR4, 0x18 ;  /* 0x0000000406047291 */ /* 0x001fe4000f8ec0ff */
[----:B------:R-:W-:-:S04]  /*0110*/  ULEA UR5, UR6, UR5, 0x18 ;  /* 0x0000000506057291 */ /* 0x000fc8000f8ec0ff */
[C---:B------:R-:W-:Y:S02]  /*0120*/  LEA R9, R13.reuse, UR4, 0x3 ;  /* 0x000000040d097c11 */ /* 0x040fe4000f8e18ff */
[----:B------:R-:W-:-:S03]  /*0130*/  LEA R11, R13, UR5, 0x3 ;  /* 0x000000050d0b7c11 */ /* 0x000fc6000f8e18ff */
[----:B--2---:R0:W-:Y:S04]  /*0140*/  STS.64 [R9], R2 ;  /* 0x0000000209007388 */ /* 0x0041e80000000a00 */
[----:B---3--:R0:W-:Y:S01]  /*0150*/  STS.64 [R11], R4 ;  /* 0x000000040b007388 */ /* 0x0081e20000000a00 */
[----:B------:R-:W-:Y:S06]  /*0160*/  BAR.SYNC.DEFER_BLOCKING 0x0 ;  /* 0x0000000000007b1d */ /* 0x000fec0000010000 */
[----:B------:R-:W-:Y:S05]  /*0170*/  BRA.U !UP0, `(.L_x_0) ;  /* 0x0000000108547547 */ /* 0x000fea000b800000 */
[----:B------:R-:W-:-:S05]  /*0180*/  UMOV UR4, 0x1 ;  /* 0x0000000100047882 */ /* 0x000fca0000000000 */
.L_x_3:
[----:B0-----:R-:W-:Y:S01]  /*0190*/  MOV R6, UR4 ;  /* 0x0000000400067c02 */ /* 0x001fe20008000f00 */
[----:B------:R-:W-:Y:S01]  /*01a0*/  USHF.L.U32 UR4, UR4, 0x1, URZ ;  /* 0x0000000104047899 */ /* 0x000fe200080006ff */
[----:B------:R-:W-:Y:S05]  /*01b0*/  BSSY.RECONVERGENT B0, `(.L_x_1) ;  /* 0x000000e000007945 */ /* 0x000fea0003800200 */
[----:B0-----:R-:W-:-:S05]  /*01c0*/  IMAD R2, R13, UR4, RZ ;  /* 0x000000040d027c24 */ /* 0x001fca000f8e02ff */
[----:B------:R-:W-:-:S13]  /*01d0*/  ISETP.GE.U32.AND P0, PT, R2, UR7, PT ;  /* 0x0000000702007c0c */ /* 0x000fda000bf06070 */
[----:B------:R-:W-:Y:S05]  /*01e0*/  @P0 BRA `(.L_x_2) ;  /* 0x0000000000280947 */ /* 0x000fea0003800000 */
[C---:B------:R-:W-:Y:S01]  /*01f0*/  LEA R4, R6.reuse, R9, 0x3 ;  /* 0x0000000906047211 */ /* 0x040fe200078e18ff */
[----:B------:R-:W-:Y:S01]  /*0200*/  LDS.64 R2, [R9] ;  /* 0x0000000009027984 */ /* 0x000fe20000000a00 */
[----:B------:R-:W-:-:S04]  /*0210*/  LEA R6, R6, R11, 0x3 ;  /* 0x0000000b06067211 */ /* 0x000fc800078e18ff */
[----:B------:R-:W0:Y:S02]  /*0220*/  LDS.64 R4, [R4] ;  /* 0x0000000004047984 */ /* 0x000e240000000a00 */
[----:B0-----:R-:W-:-:S14]  /*0230*/  DSETP.GT.AND P0, PT, R4, R2, PT ;  /* 0x000000020400722a */ /* 0x001fdc0003f04000 */
[----:B------:R-:W-:Y:S04]  /*0240*/  @P0 STS.64 [R9], R4 ;  /* 0x0000000409000388 */ /* 0x000fe80000000a00 */
[----:B------:R-:W-:Y:S04]  /*0250*/  LDS.64 R6, [R6] ;  /* 0x0000000006067984 */ /* 0x000fe80000000a00 */
[----:B------:R-:W0:Y:S02]  /*0260*/  LDS.64 R2, [R11] ;  /* 0x000000000b027984 */ /* 0x000e240000000a00 */
[----:B0-----:R-:W-:-:S14]  /*0270*/  DSETP.GEU.AND P0, PT, R6, R2, PT ;  /* 0x000000020600722a */ /* 0x001fdc0003f0e000 */
[----:B------:R0:W-:Y:S02]  /*0280*/  @!P0 STS.64 [R11], R6 ;  /* 0x000000060b008388 */ /* 0x0001e40000000a00 */
.L_x_2:
[----:B------:R-:W-:Y:S05]  /*0290*/  BSYNC.RECONVERGENT B0 ;  /* 0x0000000000007941 */ /* 0x000fea0003800200 */
.L_x_1:
[----:B------:R-:W-:Y:S01]  /*02a0*/  BAR.SYNC.DEFER_BLOCKING 0x0 ;  /* 0x0000000000007b1d */ /* 0x000fe20000010000 */
[----:B------:R-:W-:-:S09]  /*02b0*/  UISETP.GE.U32.AND UP0, UPT, UR4, UR7, UPT ;  /* 0x000000070400728c */ /* 0x000fd2000bf06070 */
[----:B------:R-:W-:Y:S05]  /*02c0*/  BRA.U !UP0, `(.L_x_3) ;  /* 0xfffffffd08b07547 */ /* 0x000fea000b83ffff */
.L_x_0:
[----:B------:R-:W-:-:S13]  /*02d0*/  ISETP.NE.AND P0, PT, R13, RZ, PT ;  /* 0x000000ff0d00720c */ /* 0x000fda0003f05270 */
[----:B------:R-:W-:Y:S05]  /*02e0*/  @P0 EXIT ;  /* 0x000000000000094d */ /* 0x000fea0003800000 */
[----:B------:R-:W1:Y:S01]  /*02f0*/  S2UR UR5, SR_CgaCtaId ;  /* 0x00000000000579c3 */ /* 0x000e620000008800 */
[----:B------:R-:W-:-:S07]  /*0300*/  UMOV UR4, 0x400 ;  /* 0x0000040000047882 */ /* 0x000fce0000000000 */
[----:B0-----:R-:W0:Y:S08]  /*0310*/  LDC.64 R4, c[0x0][0x380] ;  /* 0x0000e000ff047b82 */ /* 0x001e300000000a00 */
[----:B------:R-:W2:Y:S01]  /*0320*/  LDC.64 R8, c[0x0][0x388] ;  /* 0x0000e200ff087b82 */ /* 0x000ea20000000a00 */
[----:B-1----:R-:W-:Y:S01]  /*0330*/  ULEA UR4, UR5, UR4, 0x18 ;  /* 0x0000000405047291 */ /* 0x002fe2000f8ec0ff */
[----:B0-----:R-:W-:-:S08]  /*0340*/  IMAD.WIDE.U32 R4, R0, 0x8, R4 ;  /* 0x0000000800047825 */ /* 0x001fd000078e0004 */
[----:B------:R-:W0:Y:S04]  /*0350*/  LDS.64 R2, [UR4] ;  /* 0x00000004ff027984 */ /* 0x000e280008000a00 */
[----:B------:R-:W1:Y:S01]  /*0360*/  LDS.64 R6, [UR4+0x50] ;  /* 0x00005004ff067984 */ /* 0x000e620008000a00 */
[----:B--2---:R-:W-:-:S03]  /*0370*/  IMAD.WIDE.U32 R8, R0, 0x8, R8 ;  /* 0x0000000800087825 */ /* 0x004fc600078e0008 */
[----:B0-----:R-:W-:Y:S04]  /*0380*/  STG.E.64 desc[UR8][R4.64], R2 ;  /* 0x0000000204007986 */ /* 0x001fe8000c101b08 */
[----:B-1----:R-:W-:Y:S01]  /*0390*/  STG.E.64 desc[UR8][R8.64], R6 ;  /* 0x0000000608007986 */ /* 0x002fe2000c101b08 */
[----:B------:R-:W-:Y:S05]  /*03a0*/  EXIT ;  /* 0x000000000000794d */ /* 0x000fea0003800000 */
.L_x_4:
[----:B------:R-:W-:-:S00]  /*03b0*/  BRA `(.L_x_4) ;  /* 0xfffffffc00fc7947 */ /* 0x000fc0000383ffff */
[----:B------:R-:W-:-:S00]  /*03c0*/  NOP ;  /* 0x0000000000007918 */ /* 0x000fc00000000000 */
        /* <DEDUP_REMOVED lines=11> */
.L_x_10:


//--------------------- .text._Z12minmaxKernelPdS_S_ --------------------------
	.section	.text._Z12minmaxKernelPdS_S_,"ax",@progbits
	.align	128
        .global         _Z12minmaxKernelPdS_S_
        .type           _Z12minmaxKernelPdS_S_,@function
        .size           _Z12minmaxKernelPdS_S_,(.L_x_11 - _Z12minmaxKernelPdS_S_)
        .other          _Z12minmaxKernelPdS_S_,@"STO_CUDA_ENTRY STV_DEFAULT"
_Z12minmaxKernelPdS_S_:
.text._Z12minmaxKernelPdS_S_:
[----:B------:R-:W-:Y:S01]  /*0000*/  LDC R1, c[0x0][0x37c] ;  /* 0x0000df00ff017b82 */ /* 0x000fe20000000800 */
[----:B------:R-:W0:Y:S07]  /*0010*/  S2R R13, SR_TID.X ;  /* 0x00000000000d7919 */ /* 0x000e2e0000002100 */
[----:B------:R-:W1:Y:S01]  /*0020*/  LDC.64 R2, c[0x0][0x390] ;  /* 0x0000e400ff027b82 */ /* 0x000e620000000a00 */
[----:B------:R-:W0:Y:S01]  /*0030*/  LDCU UR7, c[0x0][0x360] ;  /* 0x00006c00ff0777ac */ /* 0x000e220008000800 */
[----:B------:R-:W0:Y:S01]  /*0040*/  S2R R0, SR_CTAID.X ;  /* 0x0000000000007919 */ /* 0x000e220000002500 */
[----:B------:R-:W2:Y:S01]  /*0050*/  LDCU.64 UR8, c[0x0][0x358] ;  /* 0x00006b00ff0877ac */ /* 0x000ea20008000a00 */
[----:B0-----:R-:W-:-:S04]  /*0060*/  IMAD R5, R0, UR7, R13 ;  /* 0x0000000700057c24 */ /* 0x001fc8000f8e020d */
[----:B-1----:R-:W-:-:S06]  /*0070*/  IMAD.WIDE.U32 R2, R5, 0x8, R2 ;  /* 0x0000000805027825 */ /* 0x002fcc00078e0002 */
[----:B--2---:R-:W2:Y:S01]  /*0080*/  LDG.E.64 R2, desc[UR8][R2.64] ;  /* 0x0000000802027981 */ /* 0x004ea2000c1e1b00 */
[----:B------:R-:W0:Y:S01]  /*0090*/  S2UR UR6, SR_CgaCtaId ;  /* 0x00000000000679c3 */ /* 0x000e220000008800 */
[----:B------:R-:W-:Y:S01]  /*00a0*/  UMOV UR4, 0x400 ;  /* 0x0000040000047882 */ /* 0x000fe20000000000 */
[----:B------:R-:W-:Y:S02]  /*00b0*/  UISETP.GE.U32.AND UP0, UPT, UR7, 0x2, UPT ;  /* 0x000000020700788c */ /* 0x000fe4000bf06070 */
[----:B------:R-:W-:Y:S02]  /*00c0*/  UIADD3 UR5, UPT, UPT, UR4, 0x50, URZ ;  /* 0x0000005004057890 */ /* 0x000fe4000fffe0ff */
[----:B0-----:R-:W-:Y:S02]  /*00d0*/  ULEA UR4, UR6, UR4, 0x18 ;  /* 0x0000000406047291 */ /* 0x001fe4000f8ec0ff */
[----:B------:R-:W-:-:S04]  /*00e0*/  ULEA UR5, UR6, UR5, 0x18 ;  /* 0x0000000506057291 */ /* 0x000fc8000f8ec0ff */
[C---:B------:R-:W-:Y:S02]  /*00f0*/  LEA R9, R13.reuse, UR4, 0x3 ;  /* 0x000000040d097c11 */ /* 0x040fe4000f8e18ff */
[----:B------:R-:W-:-:S03]  /*0100*/  LEA R11, R13, UR5, 0x3 ;  /* 0x000000050d0b7c11 */ /* 0x000fc6000f8e18ff */
[----:B--2---:R0:W-:Y:S04]  /*0110*/  STS.64 [R9], R2 ;  /* 0x0000000209007388 */ /* 0x0041e80000000a00 */
[----:B------:R0:W-:Y:S01]  /*0120*/  STS.64 [R11], R2 ;  /* 0x000000020b007388 */ /* 0x0001e20000000a00 */
[----:B------:R-:W-:Y:S06]  /*0130*/  BAR.SYNC.DEFER_BLOCKING 0x0 ;  /* 0x0000000000007b1d */ /* 0x000fec0000010000 */
[----:B------:R-:W-:Y:S05]  /*0140*/  BRA.U !UP0, `(.L_x_5) ;  /* 0x0000000108547547 */ /* 0x000fea000b800000 */
[----:B------:R-:W-:-:S05]  /*0150*/  UMOV UR4, 0x1 ;  /* 0x0000000100047882 */ /* 0x000fca0000000000 */
.L_x_8:
        /* <DEDUP_REMOVED lines=16> */
.L_x_7:
[----:B------:R-:W-:Y:S05]  /*0260*/  BSYNC.RECONVERGENT B0 ;  /* 0x0000000000007941 */ /* 0x000fea0003800200 */
.L_x_6:
[----:B------:R-:W-:Y:S01]  /*0270*/  BAR.SYNC.DEFER_BLOCKING 0x0 ;  /* 0x0000000000007b1d */ /* 0x000fe20000010000 */
[----:B------:R-:W-:-:S09]  /*0280*/  UISETP.GE.U32.AND UP0, UPT, UR4, UR7, UPT ;  /* 0x000000070400728c */ /* 0x000fd2000bf06070 */
[----:B------:R-:W-:Y:S05]  /*0290*/  BRA.U !UP0, `(.L_x_8) ;  /* 0xfffffffd08b07547 */ /* 0x000fea000b83ffff */
.L_x_5:
[----:B------:R-:W-:-:S13]  /*02a0*/  ISETP.NE.AND P0, PT, R13, RZ, PT ;  /* 0x000000ff0d00720c */ /* 0x000fda0003f05270 */
[----:B------:R-:W-:Y:S05]  /*02b0*/  @P0 EXIT ;  /* 0x000000000000094d */ /* 0x000fea0003800000 */
[----:B------:R-:W1:Y:S01]  /*02c0*/  S2UR UR5, SR_CgaCtaId ;  /* 0x00000000000579c3 */ /* 0x000e620000008800 */
[----:B------:R-:W-:-:S07]  /*02d0*/  UMOV UR4, 0x400 ;  /* 0x0000040000047882 */ /* 0x000fce0000000000 */
[----:B------:R-:W2:Y:S08]  /*02e0*/  LDC.64 R4, c[0x0][0x380] ;  /* 0x0000e000ff047b82 */ /* 0x000eb00000000a00 */
[----:B0-----:R-:W0:Y:S01]  /*02f0*/  LDC.64 R8, c[0x0][0x388] ;  /* 0x0000e200ff087b82 */ /* 0x001e220000000a00 */
[----:B-1----:R-:W-:Y:S01]  /*0300*/  ULEA UR4, UR5, UR4, 0x18 ;  /* 0x0000000405047291 */ /* 0x002fe2000f8ec0ff */
[----:B--2---:R-:W-:-:S08]  /*0310*/  IMAD.WIDE.U32 R4, R0, 0x8, R4 ;  /* 0x0000000800047825 */ /* 0x004fd000078e0004 */
[----:B------:R-:W1:Y:S04]  /*0320*/  LDS.64 R2, [UR4] ;  /* 0x00000004ff027984 */ /* 0x000e680008000a00 */
[----:B------:R-:W2:Y:S01]  /*0330*/  LDS.64 R6, [UR4+0x50] ;  /* 0x00005004ff067984 */ /* 0x000ea20008000a00 */
[----:B0-----:R-:W-:-:S03]  /*0340*/  IMAD.WIDE.U32 R8, R0, 0x8, R8 ;  /* 0x0000000800087825 */ /* 0x001fc600078e0008 */
[----:B-1----:R-:W-:Y:S04]  /*0350*/  STG.E.64 desc[UR8][R4.64], R2 ;  /* 0x0000000204007986 */ /* 0x002fe8000c101b08 */
[----:B--2---:R-:W-:Y:S01]  /*0360*/  STG.E.64 desc[UR8][R8.64], R6 ;  /* 0x0000000608007986 */ /* 0x004fe2000c101b08 */
[----:B------:R-:W-:Y:S05]  /*0370*/  EXIT ;  /* 0x000000000000794d */ /* 0x000fea0003800000 */
.L_x_9:
        /* <DEDUP_REMOVED lines=16> */
.L_x_11:


//--------------------- .nv.shared._Z17finalminmaxKernelPdS_ --------------------------
	.section	.nv.shared._Z17finalminmaxKernelPdS_,"aw",@nobits
	.sectionflags	@""
	.align	8
.nv.shared._Z17finalminmaxKernelPdS_:
	.zero		1184


//--------------------- .nv.shared.reserved.0     --------------------------
	.section	.nv.shared.reserved.0,"aw",@nobits
	.weak		__nv_reservedSMEM_offset_0_alias
	.size		__nv_reservedSMEM_offset_0_alias, 0, 64
	.other		__nv_reservedSMEM_offset_0_alias,@"STO_CUDA_RESERVED_SHARED STV_DEFAULT"
__nv_reservedSMEM_offset_0_alias:
	.zero		0
	.zero		64


//--------------------- .nv.shared._Z12minmaxKernelPdS_S_ --------------------------
	.section	.nv.shared._Z12minmaxKernelPdS_S_,"aw",@nobits
	.sectionflags	@""
	.align	8
.nv.shared._Z12minmaxKernelPdS_S_:
	.zero		1184


//--------------------- .nv.constant0._Z17finalminmaxKernelPdS_ --------------------------
	.section	.nv.constant0._Z17finalminmaxKernelPdS_,"a",@progbits
	.sectionflags	@""
	.align	4
.nv.constant0._Z17finalminmaxKernelPdS_:
	.zero		912


//--------------------- .nv.constant0._Z12minmaxKernelPdS_S_ --------------------------
	.section	.nv.constant0._Z12minmaxKernelPdS_S_,"a",@progbits
	.sectionflags	@""
	.align	4
.nv.constant0._Z12minmaxKernelPdS_S_:
	.zero		920


//--------------------- SYMBOLS --------------------------

	.type		.nv.reservedSmem.offset0,@object
	.size		.nv.reservedSmem.offset0,0x4
	.type		.nv.reservedSmem.cap,@object
	.size		.nv.reservedSmem.cap,0x4
